//
// Generated by NVIDIA NVVM Compiler
//
// Compiler Build ID: CL-36424714
// Cuda compilation tools, release 13.0, V13.0.88
// Based on NVVM 20.0.0
//

.version 9.0
.target sm_100
.address_size 64

	// .globl	_Z16histogram_kernelPKiPiii

.visible .entry _Z16histogram_kernelPKiPiii(
	.param .u64 .ptr .align 1 _Z16histogram_kernelPKiPiii_param_0,
	.param .u64 .ptr .align 1 _Z16histogram_kernelPKiPiii_param_1,
	.param .u32 _Z16histogram_kernelPKiPiii_param_2,
	.param .u32 _Z16histogram_kernelPKiPiii_param_3
)
{
	.reg .pred 	%p<5>;
	.reg .b32 	%r<9>;
	.reg .b64 	%rd<9>;

	ld.param.u64 	%rd1, [_Z16histogram_kernelPKiPiii_param_0];
	ld.param.u64 	%rd2, [_Z16histogram_kernelPKiPiii_param_1];
	ld.param.u32 	%r4, [_Z16histogram_kernelPKiPiii_param_2];
	ld.param.u32 	%r3, [_Z16histogram_kernelPKiPiii_param_3];
	mov.u32 	%r5, %ntid.x;
	mov.u32 	%r6, %ctaid.x;
	mov.u32 	%r7, %tid.x;
	mad.lo.s32 	%r1, %r5, %r6, %r7;
	setp.ge.s32 	%p1, %r1, %r4;
	@%p1 bra 	$L__BB0_3;
	cvta.to.global.u64 	%rd3, %rd1;
	mul.wide.s32 	%rd4, %r1, 4;
	add.s64 	%rd5, %rd3, %rd4;
	ld.global.u32 	%r2, [%rd5];
	setp.lt.s32 	%p2, %r2, 0;
	setp.ge.s32 	%p3, %r2, %r3;
	or.pred  	%p4, %p2, %p3;
	@%p4 bra 	$L__BB0_3;
	cvta.to.global.u64 	%rd6, %rd2;
	mul.wide.u32 	%rd7, %r2, 4;
	add.s64 	%rd8, %rd6, %rd7;
	atom.global.add.u32 	%r8, [%rd8], 1;
$L__BB0_3:
	ret;

}


// ===== COMPILED SASS (sm_100) =====

	.target	sm_100

	.elftype	@"ET_EXEC"


//--------------------- .note.nv.tkinfo           --------------------------
	.section	.note.nv.tkinfo,"",@"SHT_NOTE"
	.sectionflags	@"SHF_NOTE_NV_TKINFO"
	.tkinfo
        /*0018*/ 	.word	0x00000002
        /*0030*/ 	.string	""
        /*0030*/ 	.string	"ptxas"
        /*0030*/ 	.string	"Cuda compilation tools, release 13.0, V13.0.88"
        /*0030*/ 	.string	"Build cuda_13.0.r13.0/compiler.36424714_0"
        /*0030*/ 	.string	"-arch sm_100 -m 64 "



//--------------------- .note.nv.cuinfo           --------------------------
	.section	.note.nv.cuinfo,"",@"SHT_NOTE"
	.sectionflags	@"SHF_NOTE_NV_CUINFO"
        /*0018*/ 	.short	0x0002
        /*001a*/ 	.short	0x0064
        /*001c*/ 	.short	0x0082
	.zero		2


//--------------------- .nv.info                  --------------------------
	.section	.nv.info,"",@"SHT_CUDA_INFO"
	.align	4


	//----- nvinfo : EIATTR_REGCOUNT
	.align		4
        /*0000*/ 	.byte	0x04, 0x2f
        /*0002*/ 	.short	(.L_1 - .L_0)
	.align		4
.L_0:
        /*0004*/ 	.word	index@(_Z16histogram_kernelPKiPiii)
        /*0008*/ 	.word	0x0000000a


	//----- nvinfo : EIATTR_FRAME_SIZE
	.align		4
.L_1:
        /*000c*/ 	.byte	0x04, 0x11
        /*000e*/ 	.short	(.L_3 - .L_2)
	.align		4
.L_2:
        /*0010*/ 	.word	index@(_Z16histogram_kernelPKiPiii)
        /*0014*/ 	.word	0x00000000


	//----- nvinfo : EIATTR_MIN_STACK_SIZE
	.align		4
.L_3:
        /*0018*/ 	.byte	0x04, 0x12
        /*001a*/ 	.short	(.L_5 - .L_4)
	.align		4
.L_4:
        /*001c*/ 	.word	index@(_Z16histogram_kernelPKiPiii)
        /*0020*/ 	.word	0x00000000
.L_5:


//--------------------- .nv.compat                --------------------------
	.section	.nv.compat,"",@"SHT_CUDA_COMPAT_INFO"
	.align	4
        /*0000*/ 	.byte	0x02, 0x09, 0x00, 0x00, 0x02, 0x02, 0x01, 0x00, 0x02, 0x05, 0x05, 0x00, 0x03, 0x07, 0x01, 0x01
        /*0010*/ 	.byte	0x02, 0x03, 0x00, 0x00, 0x02, 0x06, 0x01, 0x00, 0x04, 0x0b, 0x08, 0x00, 0x09, 0x00, 0x00, 0x00
        /*0020*/ 	.byte	0x00, 0x00, 0x00, 0x00


//--------------------- .nv.info._Z16histogram_kernelPKiPiii --------------------------
	.section	.nv.info._Z16histogram_kernelPKiPiii,"",@"SHT_CUDA_INFO"
	.sectionflags	@""
	.align	4


	//----- nvinfo : EIATTR_CUDA_API_VERSION
	.align		4
        /*0000*/ 	.byte	0x04, 0x37
        /*0002*/ 	.short	(.L_7 - .L_6)
.L_6:
        /*0004*/ 	.word	0x00000082


	//----- nvinfo : EIATTR_KPARAM_INFO
	.align		4
.L_7:
        /*0008*/ 	.byte	0x04, 0x17
        /*000a*/ 	.short	(.L_9 - .L_8)
.L_8:
        /*000c*/ 	.word	0x00000000
        /*0010*/ 	.short	0x0003
        /*0012*/ 	.short	0x0014
        /*0014*/ 	.byte	0x00, 0xf0, 0x11, 0x00


	//----- nvinfo : EIATTR_KPARAM_INFO
	.align		4
.L_9:
        /*0018*/ 	.byte	0x04, 0x17
        /*001a*/ 	.short	(.L_11 - .L_10)
.L_10:
        /*001c*/ 	.word	0x00000000
        /*0020*/ 	.short	0x0002
        /*0022*/ 	.short	0x0010
        /*0024*/ 	.byte	0x00, 0xf0, 0x11, 0x00


	//----- nvinfo : EIATTR_KPARAM_INFO
	.align		4
.L_11:
        /*0028*/ 	.byte	0x04, 0x17
        /*002a*/ 	.short	(.L_13 - .L_12)
.L_12:
        /*002c*/ 	.word	0x00000000
        /*0030*/ 	.short	0x0001
        /*0032*/ 	.short	0x0008
        /*0034*/ 	.byte	0x00, 0xf5, 0x21, 0x00


	//----- nvinfo : EIATTR_KPARAM_INFO
	.align		4
.L_13:
        /*0038*/ 	.byte	0x04, 0x17
        /*003a*/ 	.short	(.L_15 - .L_14)
.L_14:
        /*003c*/ 	.word	0x00000000
        /*0040*/ 	.short	0x0000
        /*0042*/ 	.short	0x0000
        /*0044*/ 	.byte	0x00, 0xf5, 0x21, 0x00


	//----- nvinfo : EIATTR_SPARSE_MMA_MASK
	.align		4
.L_15:
        /*0048*/ 	.byte	0x03, 0x50
        /*004a*/ 	.short	0x0000


	//----- nvinfo : EIATTR_MAXREG_COUNT
	.align		4
        /*004c*/ 	.byte	0x03, 0x1b
        /*004e*/ 	.short	0x00ff


	//----- nvinfo : EIATTR_MERCURY_ISA_VERSION
	.align		4
        /*0050*/ 	.byte	0x03, 0x5f
        /*0052*/ 	.short	0x0101


	//----- nvinfo : EIATTR_VRC_CTA_INIT_COUNT
	.align		4
        /*0054*/ 	.byte	0x02, 0x4a
	.zero		1
	.zero		1


	//----- nvinfo : EIATTR_EXIT_INSTR_OFFSETS
	.align		4
        /*0058*/ 	.byte	0x04, 0x1c
        /*005a*/ 	.short	(.L_17 - .L_16)


	//   ....[0]....
.L_16:
        /*005c*/ 	.word	0x00000070


	//   ....[1]....
        /*0060*/ 	.word	0x000000f0


	//   ....[2]....
        /*0064*/ 	.word	0x00000140


	//----- nvinfo : EIATTR_CBANK_PARAM_SIZE
	.align		4
.L_17:
        /*0068*/ 	.byte	0x03, 0x19
        /*006a*/ 	.short	0x0018


	//----- nvinfo : EIATTR_PARAM_CBANK
	.align		4
        /*006c*/ 	.byte	0x04, 0x0a
        /*006e*/ 	.short	(.L_19 - .L_18)
	.align		4
.L_18:
        /*0070*/ 	.word	index@(.nv.constant0._Z16histogram_kernelPKiPiii)
        /*0074*/ 	.short	0x0380
        /*0076*/ 	.short	0x0018


	//----- nvinfo : EIATTR_SW_WAR
	.align		4
.L_19:
        /*0078*/ 	.byte	0x04, 0x36
        /*007a*/ 	.short	(.L_21 - .L_20)
.L_20:
        /*007c*/ 	.word	0x00000008
.L_21:


//--------------------- .nv.callgraph             --------------------------
	.section	.nv.callgraph,"",@"SHT_CUDA_CALLGRAPH"
	.align	4
	.sectionentsize	8
	.align		4
        /*0000*/ 	.word	0x00000000
	.align		4
        /*0004*/ 	.word	0xffffffff
	.align		4
        /*0008*/ 	.word	0x00000000
	.align		4
        /*000c*/ 	.word	0xfffffffe
	.align		4
        /*0010*/ 	.word	0x00000000
	.align		4
        /*0014*/ 	.word	0xfffffffd
	.align		4
        /*0018*/ 	.word	0x00000000
	.align		4
        /*001c*/ 	.word	0xfffffffc


//--------------------- .text._Z16histogram_kernelPKiPiii --------------------------
	.section	.text._Z16histogram_kernelPKiPiii,"ax",@progbits
	.align	128
        .global         _Z16histogram_kernelPKiPiii
        .type           _Z16histogram_kernelPKiPiii,@function
        .size           _Z16histogram_kernelPKiPiii,(.L_x_1 - _Z16histogram_kernelPKiPiii)
        .other          _Z16histogram_kernelPKiPiii,@"STO_CUDA_ENTRY STV_DEFAULT"
_Z16histogram_kernelPKiPiii:
.text._Z16histogram_kernelPKiPiii:
[----:B------:R-:W-:Y:S01]  /*0000*/  LDC R1, c[0x0][0x37c] ;  /* 0x0000df00ff017b82 */ /* 0x000fe20000000800 */
[----:B------:R-:W0:Y:S01]  /*0010*/  S2R R5, SR_CTAID.X ;  /* 0x0000000000057919 */ /* 0x000e220000002500 */
[----:B------:R-:W0:Y:S01]  /*0020*/  LDCU UR4, c[0x0][0x360] ;  /* 0x00006c00ff0477ac */ /* 0x000e220008000800 */
[----:B------:R-:W0:Y:S01]  /*0030*/  S2R R0, SR_TID.X ;  /* 0x0000000000007919 */ /* 0x000e220000002100 */
[----:B------:R-:W1:Y:S01]  /*0040*/  LDCU UR5, c[0x0][0x390] ;  /* 0x00007200ff0577ac */ /* 0x000e620008000800 */
[----:B0-----:R-:W-:-:S05]  /*0050*/  IMAD R5, R5, UR4, R0 ;  /* 0x0000000405057c24 */ /* 0x001fca000f8e0200 */
[----:B-1----:R-:W-:-:S13]  /*0060*/  ISETP.GE.AND P0, PT, R5, UR5, PT ;  /* 0x0000000505007c0c */ /* 0x002fda000bf06270 */
[----:B------:R-:W-:Y:S05]  /*0070*/  @P0 EXIT ;  /* 0x000000000000094d */ /* 0x000fea0003800000 */
[----:B------:R-:W0:Y:S01]  /*0080*/  LDC.64 R2, c[0x0][0x380] ;  /* 0x0000e000ff027b82 */ /* 0x000e220000000a00 */
[----:B------:R-:W1:Y:S01]  /*0090*/  LDCU.64 UR4, c[0x0][0x358] ;  /* 0x00006b00ff0477ac */ /* 0x000e620008000a00 */
[----:B------:R-:W2:Y:S01]  /*00a0*/  LDCU UR6, c[0x0][0x394] ;  /* 0x00007280ff0677ac */ /* 0x000ea20008000800 */
[----:B0-----:R-:W-:-:S05]  /*00b0*/  IMAD.WIDE R2, R5, 0x4, R2 ;  /* 0x0000000405027825 */ /* 0x001fca00078e0202 */
[----:B-1----:R-:W2:Y:S02]  /*00c0*/  LDG.E R5, desc[UR4][R2.64] ;  /* 0x0000000402057981 */ /* 0x002ea4000c1e1900 */
[----:B--2---:R-:W-:-:S04]  /*00d0*/  ISETP.GE.AND P0, PT, R5, UR6, PT ;  /* 0x0000000605007c0c */ /* 0x004fc8000bf06270 */
[----:B------:R-:W-:-:S13]  /*00e0*/  ISETP.LT.OR P0, PT, R5, RZ, P0 ;  /* 0x000000ff0500720c */ /* 0x000fda0000701670 */
[----:B------:R-:W-:Y:S05]  /*00f0*/  @P0 EXIT ;  /* 0x000000000000094d */ /* 0x000fea0003800000 */
[----:B------:R-:W0:Y:S01]  /*0100*/  LDC.64 R2, c[0x0][0x388] ;  /* 0x0000e200ff027b82 */ /* 0x000e220000000a00 */
[----:B------:R-:W-:Y:S02]  /*0110*/  HFMA2 R7, -RZ, RZ, 0, 5.9604644775390625e-08 ;  /* 0x00000001ff077431 */ /* 0x000fe400000001ff */
[----:B0-----:R-:W-:-:S05]  /*0120*/  IMAD.WIDE.U32 R2, R5, 0x4, R2 ;  /* 0x0000000405027825 */ /* 0x001fca00078e0002 */
[----:B------:R-:W-:Y:S01]  /*0130*/  REDG.E.ADD.STRONG.GPU desc[UR4][R2.64], R7 ;  /* 0x000000070200798e */ /* 0x000fe2000c12e104 */
[----:B------:R-:W-:Y:S05]  /*0140*/  EXIT ;  /* 0x000000000000794d */ /* 0x000fea0003800000 */
.L_x_0:
[----:B------:R-:W-:-:S00]  /*0150*/  BRA `(.L_x_0) ;  /* 0xfffffffc00fc7947 */ /* 0x000fc0000383ffff */
[----:B------:R-:W-:-:S00]  /*0160*/  NOP ;  /* 0x0000000000007918 */ /* 0x000fc00000000000 */
        /* <DEDUP_REMOVED lines=9> */
.L_x_1:


//--------------------- .nv.shared.reserved.0     --------------------------
	.section	.nv.shared.reserved.0,"aw",@nobits
	.weak		__nv_reservedSMEM_offset_0_alias
	.size		__nv_reservedSMEM_offset_0_alias, 0, 64
	.other		__nv_reservedSMEM_offset_0_alias,@"STO_CUDA_RESERVED_SHARED STV_DEFAULT"
__nv_reservedSMEM_offset_0_alias:
	.zero		0
	.zero		64


//--------------------- .nv.constant0._Z16histogram_kernelPKiPiii --------------------------
	.section	.nv.constant0._Z16histogram_kernelPKiPiii,"a",@progbits
	.sectionflags	@""
	.align	4
.nv.constant0._Z16histogram_kernelPKiPiii:
	.zero		920


//--------------------- SYMBOLS --------------------------

	.type		.nv.reservedSmem.offset0,@object
	.size		.nv.reservedSmem.offset0,0x4
